	.headerflags	@"EF_CUDA_TEXMODE_UNIFIED EF_CUDA_64BIT_ADDRESS EF_CUDA_ACCELERATORS EF_CUDA_SM90 EF_CUDA_VIRTUAL_SM(EF_CUDA_SM90)"
	.elftype	@"ET_EXEC"


//--------------------- .nv.info                  --------------------------
	.section	.nv.info,"",@"SHT_CUDA_INFO"
	.align	4


	//----- nvinfo : EIATTR_REGCOUNT
	.align		4
        /*0000*/ 	.byte	0x04, 0x2f
        /*0002*/ 	.short	(.L_3 - .L_2)
	.align		4
.L_2:
        /*0004*/ 	.word	index@(triton_poi_fused__native_batch_norm_legit_no_training_mean_silu_20)
        /*0008*/ 	.word	0x00000013


	//----- nvinfo : EIATTR_MIN_STACK_SIZE
	.align		4
.L_3:
        /*000c*/ 	.byte	0x04, 0x12
        /*000e*/ 	.short	(.L_5 - .L_4)
	.align		4
.L_4:
        /*0010*/ 	.word	index@(triton_poi_fused__native_batch_norm_legit_no_training_mean_silu_20)
        /*0014*/ 	.word	0x00000000


	//----- nvinfo : EIATTR_FRAME_SIZE
	.align		4
.L_5:
        /*0018*/ 	.byte	0x04, 0x11
        /*001a*/ 	.short	(.L_7 - .L_6)
	.align		4
.L_6:
        /*001c*/ 	.word	index@(triton_poi_fused__native_batch_norm_legit_no_training_mean_silu_20)
        /*0020*/ 	.word	0x00000000


	//----- nvinfo : EIATTR_MIN_STACK_SIZE
	.align		4
.L_7:
        /*0024*/ 	.byte	0x04, 0x12
        /*0026*/ 	.short	(.L_9 - .L_8)
	.align		4
.L_8:
        /*0028*/ 	.word	index@(triton_poi_fused__native_batch_norm_legit_no_training_mean_silu_20)
        /*002c*/ 	.word	0x00000000
.L_9:


//--------------------- .nv.info.triton_poi_fused__native_batch_norm_legit_no_training_mean_silu_20 --------------------------
	.section	.nv.info.triton_poi_fused__native_batch_norm_legit_no_training_mean_silu_20,"",@"SHT_CUDA_INFO"
	.sectionflags	@""
	.align	4


	//----- nvinfo : EIATTR_CUDA_API_VERSION
	.align		4
        /*0000*/ 	.byte	0x04, 0x37
        /*0002*/ 	.short	(.L_11 - .L_10)
.L_10:
        /*0004*/ 	.word	0x0000007c


	//----- nvinfo : EIATTR_KPARAM_INFO
	.align		4
.L_11:
        /*0008*/ 	.byte	0x04, 0x17
        /*000a*/ 	.short	(.L_13 - .L_12)
.L_12:
        /*000c*/ 	.word	0x00000000
        /*0010*/ 	.short	0x0007
        /*0012*/ 	.short	0x0038
        /*0014*/ 	.byte	0x00, 0xf0, 0x11, 0x00


	//----- nvinfo : EIATTR_KPARAM_INFO
	.align		4
.L_13:
        /*0018*/ 	.byte	0x04, 0x17
        /*001a*/ 	.short	(.L_15 - .L_14)
.L_14:
        /*001c*/ 	.word	0x00000000
        /*0020*/ 	.short	0x0006
        /*0022*/ 	.short	0x0030
        /*0024*/ 	.byte	0x00, 0xf4, 0x21, 0x00


	//----- nvinfo : EIATTR_KPARAM_INFO
	.align		4
.L_15:
        /*0028*/ 	.byte	0x04, 0x17
        /*002a*/ 	.short	(.L_17 - .L_16)
.L_16:
        /*002c*/ 	.word	0x00000000
        /*0030*/ 	.short	0x0005
        /*0032*/ 	.short	0x0028
        /*0034*/ 	.byte	0x00, 0xf4, 0x21, 0x00


	//----- nvinfo : EIATTR_KPARAM_INFO
	.align		4
.L_17:
        /*0038*/ 	.byte	0x04, 0x17
        /*003a*/ 	.short	(.L_19 - .L_18)
.L_18:
        /*003c*/ 	.word	0x00000000
        /*0040*/ 	.short	0x0004
        /*0042*/ 	.short	0x0020
        /*0044*/ 	.byte	0x00, 0xf4, 0x21, 0x00


	//----- nvinfo : EIATTR_KPARAM_INFO
	.align		4
.L_19:
        /*0048*/ 	.byte	0x04, 0x17
        /*004a*/ 	.short	(.L_21 - .L_20)
.L_20:
        /*004c*/ 	.word	0x00000000
        /*0050*/ 	.short	0x0003
        /*0052*/ 	.short	0x0018
        /*0054*/ 	.byte	0x00, 0xf4, 0x21, 0x00


	//----- nvinfo : EIATTR_KPARAM_INFO
	.align		4
.L_21:
        /*0058*/ 	.byte	0x04, 0x17
        /*005a*/ 	.short	(.L_23 - .L_22)
.L_22:
        /*005c*/ 	.word	0x00000000
        /*0060*/ 	.short	0x0002
        /*0062*/ 	.short	0x0010
        /*0064*/ 	.byte	0x00, 0xf4, 0x21, 0x00


	//----- nvinfo : EIATTR_KPARAM_INFO
	.align		4
.L_23:
        /*0068*/ 	.byte	0x04, 0x17
        /*006a*/ 	.short	(.L_25 - .L_24)
.L_24:
        /*006c*/ 	.word	0x00000000
        /*0070*/ 	.short	0x0001
        /*0072*/ 	.short	0x0008
        /*0074*/ 	.byte	0x00, 0xf4, 0x21, 0x00


	//----- nvinfo : EIATTR_KPARAM_INFO
	.align		4
.L_25:
        /*0078*/ 	.byte	0x04, 0x17
        /*007a*/ 	.short	(.L_27 - .L_26)
.L_26:
        /*007c*/ 	.word	0x00000000
        /*0080*/ 	.short	0x0000
        /*0082*/ 	.short	0x0000
        /*0084*/ 	.byte	0x00, 0xf4, 0x21, 0x00


	//----- nvinfo : EIATTR_SPARSE_MMA_MASK
	.align		4
.L_27:
        /*0088*/ 	.byte	0x03, 0x50
        /*008a*/ 	.short	0x0000


	//----- nvinfo : EIATTR_MAXREG_COUNT
	.align		4
        /*008c*/ 	.byte	0x03, 0x1b
        /*008e*/ 	.short	0x00ff


	//----- nvinfo : EIATTR_EXIT_INSTR_OFFSETS
	.align		4
        /*0090*/ 	.byte	0x04, 0x1c
        /*0092*/ 	.short	(.L_29 - .L_28)


	//   ....[0]....
.L_28:
        /*0094*/ 	.word	0x000003e0


	//   ....[1]....
        /*0098*/ 	.word	0x00000400


	//----- nvinfo : EIATTR_REQNTID
	.align		4
.L_29:
        /*009c*/ 	.byte	0x04, 0x10
        /*009e*/ 	.short	(.L_31 - .L_30)
.L_30:
        /*00a0*/ 	.word	0x00000080
        /*00a4*/ 	.word	0x00000001
        /*00a8*/ 	.word	0x00000001


	//----- nvinfo : EIATTR_CBANK_PARAM_SIZE
	.align		4
.L_31:
        /*00ac*/ 	.byte	0x03, 0x19
        /*00ae*/ 	.short	0x003c


	//----- nvinfo : EIATTR_PARAM_CBANK
	.align		4
        /*00b0*/ 	.byte	0x04, 0x0a
        /*00b2*/ 	.short	(.L_33 - .L_32)
	.align		4
.L_32:
        /*00b4*/ 	.word	index@(.nv.constant0.triton_poi_fused__native_batch_norm_legit_no_training_mean_silu_20)
        /*00b8*/ 	.short	0x0210
        /*00ba*/ 	.short	0x003c


	//----- nvinfo : EIATTR_SW_WAR
	.align		4
.L_33:
        /*00bc*/ 	.byte	0x04, 0x36
        /*00be*/ 	.short	(.L_35 - .L_34)
.L_34:
        /*00c0*/ 	.word	0x00000008
.L_35:


//--------------------- .nv.callgraph             --------------------------
	.section	.nv.callgraph,"",@"SHT_CUDA_CALLGRAPH"
	.align	4
	.sectionentsize	8
	.align		4
        /*0000*/ 	.word	0x00000000
	.align		4
        /*0004*/ 	.word	0xffffffff
	.align		4
        /*0008*/ 	.word	0x00000000
	.align		4
        /*000c*/ 	.word	0xfffffffe
	.align		4
        /*0010*/ 	.word	0x00000000
	.align		4
        /*0014*/ 	.word	0xfffffffd
	.align		4
        /*0018*/ 	.word	0x00000000
	.align		4
        /*001c*/ 	.word	0xfffffffc


//--------------------- .nv.constant4             --------------------------
	.section	.nv.constant4,"a",@progbits
	.align	8
	.align		8
.nv.constant4:
        /*0000*/ 	.dword	_$_str
	.align		8
        /*0008*/ 	.dword	_$_str_$_2


//--------------------- .text.triton_poi_fused__native_batch_norm_legit_no_training_mean_silu_20 --------------------------
	.section	.text.triton_poi_fused__native_batch_norm_legit_no_training_mean_silu_20,"ax",@progbits
	.align	128
        .global         triton_poi_fused__native_batch_norm_legit_no_training_mean_silu_20
        .type           triton_poi_fused__native_batch_norm_legit_no_training_mean_silu_20,@function
        .size           triton_poi_fused__native_batch_norm_legit_no_training_mean_silu_20,(.L_x_1 - triton_poi_fused__native_batch_norm_legit_no_training_mean_silu_20)
        .other          triton_poi_fused__native_batch_norm_legit_no_training_mean_silu_20,@"STO_CUDA_ENTRY STV_DEFAULT"
triton_poi_fused__native_batch_norm_legit_no_training_mean_silu_20:
.text.triton_poi_fused__native_batch_norm_legit_no_training_mean_silu_20:
[----:B------:R-:W0:Y:S01]  /*0000*/  LDC R1, c[0x0][0x28] ;  /* 0x00000a00ff017b82 */ /* 0x000e220000000800 */
[----:B------:R-:W1:Y:S07]  /*0010*/  S2R R0, SR_TID.X ;  /* 0x0000000000007919 */ /* 0x000e6e0000002100 */
[----:B------:R-:W2:Y:S01]  /*0020*/  LDC.64 R6, c[0x0][0x220] ;  /* 0x00008800ff067b82 */ /* 0x000ea20000000a00 */
[----:B------:R-:W-:Y:S01]  /*0030*/  CS2R R14, SRZ ;  /* 0x00000000000e7805 */ /* 0x000fe2000001ff00 */
[----:B------:R-:W-:Y:S01]  /*0040*/  ULDC.64 UR4, c[0x0][0x208] ;  /* 0x0000820000047ab9 */ /* 0x000fe20000000a00 */
[----:B------:R-:W3:Y:S05]  /*0050*/  S2R R3, SR_CTAID.X ;  /* 0x0000000000037919 */ /* 0x000eea0000002500 */
[----:B------:R-:W4:Y:S08]  /*0060*/  LDC.64 R4, c[0x0][0x218] ;  /* 0x00008600ff047b82 */ /* 0x000f300000000a00 */
[----:B------:R-:W5:Y:S08]  /*0070*/  LDC.64 R8, c[0x0][0x228] ;  /* 0x00008a00ff087b82 */ /* 0x000f700000000a00 */
[----:B------:R-:W5:Y:S01]  /*0080*/  LDC.64 R10, c[0x0][0x230] ;  /* 0x00008c00ff0a7b82 */ /* 0x000f620000000a00 */
[----:B-1----:R-:W-:-:S02]  /*0090*/  LOP3.LUT R0, R0, 0x7f, RZ, 0xc0, !PT ;  /* 0x0000007f00007812 */ /* 0x002fc400078ec0ff */
[----:B---3--:R-:W-:Y:S02]  /*00a0*/  SHF.R.S32.HI R2, RZ, 0x18, R3 ;  /* 0x00000018ff027819 */ /* 0x008fe40000011403 */
[----:B------:R-:W-:Y:S02]  /*00b0*/  LEA R0, R3, R0, 0x7 ;  /* 0x0000000003007211 */ /* 0x000fe400078e38ff */
[----:B------:R-:W-:Y:S02]  /*00c0*/  SGXT R3, R2, 0x1 ;  /* 0x000000010203781a */ /* 0x000fe40000000200 */
[----:B------:R-:W-:Y:S02]  /*00d0*/  ISETP.GE.AND P0, PT, R0, 0x800, PT ;  /* 0x000008000000780c */ /* 0x000fe40003f06270 */
[----:B------:R-:W-:-:S04]  /*00e0*/  LEA.HI R3, R3, R0, RZ, 0x9 ;  /* 0x0000000003037211 */ /* 0x000fc800078f48ff */
[----:B------:R-:W-:-:S04]  /*00f0*/  LOP3.LUT R3, R3, 0xfffffe00, RZ, 0xc0, !PT ;  /* 0xfffffe0003037812 */ /* 0x000fc800078ec0ff */
[----:B------:R-:W-:Y:S02]  /*0100*/  IADD3 R13, R0, -R3, RZ ;  /* 0x80000003000d7210 */ /* 0x000fe40007ffe0ff */
[----:B------:R-:W1:Y:S03]  /*0110*/  LDC.64 R2, c[0x0][0x210] ;  /* 0x00008400ff027b82 */ /* 0x000e660000000a00 */
[----:B--2---:R-:W-:-:S05]  /*0120*/  IMAD.WIDE R6, R13, 0x4, R6 ;  /* 0x000000040d067825 */ /* 0x004fca00078e0206 */
[----:B------:R5:W2:Y:S01]  /*0130*/  @!P0 LDG.E.EL R14, desc[UR4][R6.64] ;  /* 0x00000004060e8981 */ /* 0x000aa2000c2e1900 */
[----:B------:R-:W-:Y:S01]  /*0140*/  HFMA2.MMA R12, -RZ, RZ, 0, 0 ;  /* 0x00000000ff0c7435 */ /* 0x000fe200000001ff */
[----:B----4-:R-:W-:-:S05]  /*0150*/  IMAD.WIDE R4, R13, 0x4, R4 ;  /* 0x000000040d047825 */ /* 0x010fca00078e0204 */
[----:B------:R3:W4:Y:S01]  /*0160*/  @!P0 LDG.E.EL R15, desc[UR4][R4.64] ;  /* 0x00000004040f8981 */ /* 0x000722000c2e1900 */
[----:B-----5:R-:W-:-:S04]  /*0170*/  IMAD.WIDE R6, R13, 0x4, R8 ;  /* 0x000000040d067825 */ /* 0x020fc800078e0208 */
[----:B-1----:R-:W-:Y:S01]  /*0180*/  IMAD.WIDE R2, R0, 0x4, R2 ;  /* 0x0000000400027825 */ /* 0x002fe200078e0202 */
[----:B------:R-:W-:Y:S01]  /*0190*/  MOV R16, 0x3e800000 ;  /* 0x3e80000000107802 */ /* 0x000fe20000000f00 */
[----:B---3--:R-:W1:Y:S02]  /*01a0*/  LDC.64 R4, c[0x0][0x240] ;  /* 0x00009000ff047b82 */ /* 0x008e640000000a00 */
[----:B0-----:R-:W-:Y:S01]  /*01b0*/  IMAD.WIDE R8, R13, 0x4, R10 ;  /* 0x000000040d087825 */ /* 0x001fe200078e020a */
[----:B------:R0:W4:Y:S01]  /*01c0*/  @!P0 LDG.E R12, desc[UR4][R2.64] ;  /* 0x00000004020c8981 */ /* 0x000122000c1e1900 */
[----:B------:R-:W-:-:S06]  /*01d0*/  CS2R R10, SRZ ;  /* 0x00000000000a7805 */ /* 0x000fcc000001ff00 */
[----:B------:R-:W3:Y:S04]  /*01e0*/  @!P0 LDG.E.EL R10, desc[UR4][R6.64] ;  /* 0x00000004060a8981 */ /* 0x000ee8000c2e1900 */
[----:B------:R-:W3:Y:S01]  /*01f0*/  @!P0 LDG.E.EL R11, desc[UR4][R8.64] ;  /* 0x00000004080b8981 */ /* 0x000ee2000c2e1900 */
[----:B-1----:R-:W-:-:S04]  /*0200*/  IMAD.WIDE R4, R0, 0x4, R4 ;  /* 0x0000000400047825 */ /* 0x002fc800078e0204 */
[----:B--2---:R-:W-:-:S04]  /*0210*/  FADD R14, R14, 0.0010000000474974513054 ;  /* 0x3a83126f0e0e7421 */ /* 0x004fc80000000000 */
[----:B------:R-:W1:Y:S02]  /*0220*/  MUFU.SQRT R13, R14 ;  /* 0x0000000e000d7308 */ /* 0x000e640000002000 */
[C---:B-1----:R-:W-:Y:S02]  /*0230*/  FSETP.GT.AND P1, PT, R13.reuse, 8.50705917302346158658e+37, PT ;  /* 0x7e8000000d00780b */ /* 0x042fe40003f24000 */
[----:B------:R-:W-:-:S11]  /*0240*/  FSETP.GEU.AND P2, PT, R13, 1.175494350822287508e-38, PT ;  /* 0x008000000d00780b */ /* 0x000fd60003f4e000 */
[----:B------:R-:W-:-:S04]  /*0250*/  @P1 FMUL R13, R13, 0.25 ;  /* 0x3e8000000d0d1820 */ /* 0x000fc80000400000 */
[----:B------:R-:W-:-:S06]  /*0260*/  @!P2 FMUL R13, R13, 16777216 ;  /* 0x4b8000000d0da820 */ /* 0x000fcc0000400000 */
[----:B------:R-:W1:Y:S01]  /*0270*/  MUFU.RCP R13, R13 ;  /* 0x0000000d000d7308 */ /* 0x000e620000001000 */
[----:B0-----:R-:W-:Y:S01]  /*0280*/  FSEL R2, R16, 1, P1 ;  /* 0x3f80000010027808 */ /* 0x001fe20000800000 */
[----:B----4-:R-:W-:-:S04]  /*0290*/  FADD R12, -R15, R12 ;  /* 0x0000000c0f0c7221 */ /* 0x010fc80000000100 */
[----:B------:R-:W-:-:S04]  /*02a0*/  @!P2 FMUL R2, R2, 16777216 ;  /* 0x4b8000000202a820 */ /* 0x000fc80000400000 */
[----:B-1----:R-:W-:-:S04]  /*02b0*/  FMUL R3, R13, R2 ;  /* 0x000000020d037220 */ /* 0x002fc80000400000 */
[----:B------:R-:W-:-:S04]  /*02c0*/  FMUL R12, R12, R3 ;  /* 0x000000030c0c7220 */ /* 0x000fc80000400000 */
[----:B---3--:R-:W-:-:S04]  /*02d0*/  FFMA R11, R12, R10, R11 ;  /* 0x0000000a0c0b7223 */ /* 0x008fc8000000000b */
[----:B------:R-:W-:-:S04]  /*02e0*/  FADD R2, RZ, -R11 ;  /* 0x8000000bff027221 */ /* 0x000fc80000000000 */
[----:B------:R-:W-:-:S05]  /*02f0*/  FMUL R6, R2, 1.4426950216293334961 ;  /* 0x3fb8aa3b02067820 */ /* 0x000fca0000400000 */
[----:B------:R-:W-:-:S13]  /*0300*/  FSETP.GEU.AND P1, PT, R6, -126, PT ;  /* 0xc2fc00000600780b */ /* 0x000fda0003f2e000 */
[----:B------:R-:W-:-:S04]  /*0310*/  @!P1 FMUL R6, R6, 0.5 ;  /* 0x3f00000006069820 */ /* 0x000fc80000400000 */
[----:B------:R-:W0:Y:S02]  /*0320*/  MUFU.EX2 R2, R6 ;  /* 0x0000000600027308 */ /* 0x000e240000000800 */
[----:B0-----:R-:W-:-:S04]  /*0330*/  @!P1 FMUL R2, R2, R2 ;  /* 0x0000000202029220 */ /* 0x001fc80000400000 */
[----:B------:R-:W-:Y:S02]  /*0340*/  FADD R7, R2, 1 ;  /* 0x3f80000002077421 */ /* 0x000fe40000000000 */
[----:B------:R-:W0:Y:S03]  /*0350*/  LDC.64 R2, c[0x0][0x238] ;  /* 0x00008e00ff027b82 */ /* 0x000e260000000a00 */
[----:B------:R-:W-:-:S13]  /*0360*/  FSETP.GT.AND P1, PT, R7, 8.50705917302346158658e+37, PT ;  /* 0x7e8000000700780b */ /* 0x000fda0003f24000 */
[----:B------:R-:W-:-:S06]  /*0370*/  @P1 FMUL R7, R7, 0.25 ;  /* 0x3e80000007071820 */ /* 0x000fcc0000400000 */
[----:B------:R-:W1:Y:S01]  /*0380*/  MUFU.RCP R7, R7 ;  /* 0x0000000700077308 */ /* 0x000e620000001000 */
[----:B------:R-:W-:Y:S01]  /*0390*/  FSEL R8, R16, 1, P1 ;  /* 0x3f80000010087808 */ /* 0x000fe20000800000 */
[----:B0-----:R-:W-:-:S05]  /*03a0*/  IMAD.WIDE R2, R0, 0x4, R2 ;  /* 0x0000000400027825 */ /* 0x001fca00078e0202 */
[----:B------:R0:W-:Y:S01]  /*03b0*/  @!P0 STG.E desc[UR4][R2.64], R11 ;  /* 0x0000000b02008986 */ /* 0x0001e2000c101904 */
[----:B-1----:R-:W-:-:S04]  /*03c0*/  FMUL R8, R7, R8 ;  /* 0x0000000807087220 */ /* 0x002fc80000400000 */
[----:B------:R-:W-:Y:S01]  /*03d0*/  FMUL R9, R11, R8 ;  /* 0x000000080b097220 */ /* 0x000fe20000400000 */
[----:B0-----:R-:W-:Y:S06]  /*03e0*/  @P0 EXIT ;  /* 0x000000000000094d */ /* 0x001fec0003800000 */
[----:B------:R-:W-:Y:S01]  /*03f0*/  STG.E desc[UR4][R4.64], R9 ;  /* 0x0000000904007986 */ /* 0x000fe2000c101904 */
[----:B------:R-:W-:Y:S05]  /*0400*/  EXIT ;  /* 0x000000000000794d */ /* 0x000fea0003800000 */
.L_x_0:
[----:B------:R-:W-:-:S00]  /*0410*/  BRA `(.L_x_0) ;  /* 0xfffffffc00fc7947 */ /* 0x000fc0000383ffff */
[----:B------:R-:W-:-:S00]  /*0420*/  NOP ;  /* 0x0000000000007918 */ /* 0x000fc00000000000 */
        /* <DEDUP_REMOVED lines=13> */
.L_x_1:


//--------------------- .nv.global.init           --------------------------
	.section	.nv.global.init,"aw",@progbits
.nv.global.init:
	.type		_$_str,@object
	.size		_$_str,(_$_str_$_2 - _$_str)
_$_str:
        /*0000*/ 	.byte	0x5f, 0x5f, 0x43, 0x55, 0x44, 0x41, 0x5f, 0x46, 0x54, 0x5a, 0x00
	.type		_$_str_$_2,@object
	.size		_$_str_$_2,(.L_1 - _$_str_$_2)
_$_str_$_2:
        /*000b*/ 	.byte	0x5f, 0x5f, 0x43, 0x55, 0x44, 0x41, 0x5f, 0x50, 0x52, 0x45, 0x43, 0x5f, 0x53, 0x51, 0x52, 0x54
        /*001b*/ 	.byte	0x00
.L_1:


//--------------------- .nv.constant0.triton_poi_fused__native_batch_norm_legit_no_training_mean_silu_20 --------------------------
	.section	.nv.constant0.triton_poi_fused__native_batch_norm_legit_no_training_mean_silu_20,"a",@progbits
	.sectionflags	@""
	.align	4
.nv.constant0.triton_poi_fused__native_batch_norm_legit_no_training_mean_silu_20:
	.zero		588
